//
// Generated by NVIDIA NVVM Compiler
//
// Compiler Build ID: CL-36424714
// Cuda compilation tools, release 13.0, V13.0.88
// Based on NVVM 20.0.0
//

.version 9.0
.target sm_100
.address_size 64

	// .globl	_Z17max_pool3d_kernelPKfPfiiiiii

.visible .entry _Z17max_pool3d_kernelPKfPfiiiiii(
	.param .u64 .ptr .align 1 _Z17max_pool3d_kernelPKfPfiiiiii_param_0,
	.param .u64 .ptr .align 1 _Z17max_pool3d_kernelPKfPfiiiiii_param_1,
	.param .u32 _Z17max_pool3d_kernelPKfPfiiiiii_param_2,
	.param .u32 _Z17max_pool3d_kernelPKfPfiiiiii_param_3,
	.param .u32 _Z17max_pool3d_kernelPKfPfiiiiii_param_4,
	.param .u32 _Z17max_pool3d_kernelPKfPfiiiiii_param_5,
	.param .u32 _Z17max_pool3d_kernelPKfPfiiiiii_param_6,
	.param .u32 _Z17max_pool3d_kernelPKfPfiiiiii_param_7
)
{
	.reg .pred 	%p<103>;
	.reg .b16 	%rs<41>;
	.reg .b32 	%r<79>;
	.reg .b32 	%f<50>;
	.reg .b64 	%rd<13>;

	ld.param.u64 	%rd6, [_Z17max_pool3d_kernelPKfPfiiiiii_param_0];
	ld.param.u64 	%rd5, [_Z17max_pool3d_kernelPKfPfiiiiii_param_1];
	ld.param.u32 	%r17, [_Z17max_pool3d_kernelPKfPfiiiiii_param_2];
	ld.param.u32 	%r18, [_Z17max_pool3d_kernelPKfPfiiiiii_param_3];
	ld.param.u32 	%r19, [_Z17max_pool3d_kernelPKfPfiiiiii_param_4];
	ld.param.u32 	%r20, [_Z17max_pool3d_kernelPKfPfiiiiii_param_5];
	ld.param.u32 	%r21, [_Z17max_pool3d_kernelPKfPfiiiiii_param_6];
	ld.param.u32 	%r22, [_Z17max_pool3d_kernelPKfPfiiiiii_param_7];
	cvta.to.global.u64 	%rd1, %rd6;
	mov.u32 	%r23, %ctaid.x;
	mov.u32 	%r24, %ntid.x;
	mov.u32 	%r25, %tid.x;
	mad.lo.s32 	%r1, %r23, %r24, %r25;
	mul.lo.s32 	%r26, %r20, %r21;
	mul.lo.s32 	%r27, %r26, %r22;
	shl.b32 	%r28, %r27, 9;
	setp.ge.s32 	%p7, %r1, %r28;
	@%p7 bra 	$L__BB0_22;
	mul.lo.s32 	%r30, %r21, %r20;
	mul.lo.s32 	%r31, %r30, %r22;
	div.s32 	%r32, %r1, %r31;
	shr.s32 	%r33, %r32, 31;
	shr.u32 	%r34, %r33, 27;
	add.s32 	%r35, %r32, %r34;
	and.b32  	%r36, %r35, -32;
	sub.s32 	%r37, %r32, %r36;
	shl.b32 	%r38, %r31, 5;
	div.s32 	%r39, %r1, %r38;
	mul.lo.s32 	%r40, %r22, %r21;
	div.s32 	%r41, %r1, %r40;
	rem.s32 	%r42, %r41, %r20;
	div.s32 	%r43, %r1, %r22;
	rem.s32 	%r44, %r43, %r21;
	mul.lo.s32 	%r45, %r43, %r22;
	sub.s32 	%r46, %r1, %r45;
	shl.b32 	%r75, %r42, 1;
	shl.b32 	%r47, %r44, 1;
	shl.b32 	%r48, %r46, 1;
	setp.gt.s32 	%p8, %r44, 0;
	setp.le.s32 	%p9, %r47, %r18;
	and.pred  	%p1, %p8, %p9;
	setp.gt.s32 	%p10, %r46, 0;
	setp.le.s32 	%p11, %r48, %r19;
	and.pred  	%p2, %p10, %p11;
	add.s32 	%r49, %r48, 2;
	setp.gt.s32 	%p12, %r46, -2;
	setp.lt.s32 	%p13, %r49, %r19;
	and.pred  	%p3, %p12, %p13;
	add.s32 	%r50, %r48, 5;
	setp.gt.s32 	%p14, %r46, -3;
	setp.lt.s32 	%p15, %r50, %r19;
	and.pred  	%p4, %p14, %p15;
	add.s32 	%r51, %r47, 2;
	setp.gt.s32 	%p16, %r44, -2;
	setp.lt.s32 	%p17, %r51, %r18;
	and.pred  	%p5, %p16, %p17;
	add.s32 	%r52, %r47, 5;
	setp.gt.s32 	%p18, %r44, -3;
	setp.lt.s32 	%p19, %r52, %r18;
	and.pred  	%p6, %p18, %p19;
	shl.b32 	%r53, %r39, 5;
	add.s32 	%r54, %r37, %r53;
	mad.lo.s32 	%r55, %r17, %r54, %r75;
	add.s32 	%r56, %r55, -1;
	mad.lo.s32 	%r57, %r18, %r56, %r47;
	add.s32 	%r58, %r57, 2;
	mad.lo.s32 	%r78, %r19, %r58, %r48;
	mul.lo.s32 	%r59, %r19, %r18;
	mul.lo.s32 	%r4, %r59, 3;
	add.s32 	%r60, %r57, 5;
	mad.lo.s32 	%r77, %r19, %r60, %r48;
	add.s32 	%r61, %r57, -1;
	mad.lo.s32 	%r76, %r19, %r61, %r48;
	mov.f32 	%f41, 0fFF7FFFFF;
	mov.b16 	%rs32, 0;
	mov.b32 	%r74, -1;
$L__BB0_2:
	add.s32 	%r62, %r75, -1;
	setp.gt.s32 	%p20, %r62, -1;
	setp.lt.s32 	%p21, %r62, %r17;
	and.pred  	%p22, %p20, %p21;
	and.pred  	%p23, %p22, %p1;
	and.pred  	%p24, %p23, %p2;
	add.s32 	%r63, %r76, -1;
	mul.wide.s32 	%rd7, %r63, 4;
	add.s64 	%rd2, %rd1, %rd7;
	not.pred 	%p25, %p24;
	@%p25 bra 	$L__BB0_4;
	ld.global.f32 	%f21, [%rd2];
	and.b16  	%rs21, %rs32, 255;
	setp.eq.s16 	%p26, %rs21, 0;
	setp.gt.f32 	%p27, %f21, %f41;
	or.pred  	%p28, %p26, %p27;
	selp.f32 	%f41, %f21, %f41, %p28;
	selp.b16 	%rs32, 1, %rs32, %p28;
$L__BB0_4:
	add.s32 	%r64, %r75, -1;
	setp.gt.s32 	%p29, %r64, -1;
	setp.lt.s32 	%p30, %r64, %r17;
	and.pred  	%p31, %p29, %p30;
	and.pred  	%p32, %p31, %p1;
	and.pred  	%p33, %p32, %p3;
	not.pred 	%p34, %p33;
	@%p34 bra 	$L__BB0_6;
	ld.global.f32 	%f23, [%rd2+12];
	and.b16  	%rs22, %rs32, 255;
	setp.eq.s16 	%p35, %rs22, 0;
	setp.gt.f32 	%p36, %f23, %f41;
	or.pred  	%p37, %p35, %p36;
	selp.f32 	%f41, %f23, %f41, %p37;
	selp.b16 	%rs32, 1, %rs32, %p37;
$L__BB0_6:
	add.s32 	%r65, %r75, -1;
	setp.gt.s32 	%p38, %r65, -1;
	setp.lt.s32 	%p39, %r65, %r17;
	and.pred  	%p40, %p38, %p39;
	and.pred  	%p41, %p40, %p1;
	and.pred  	%p42, %p41, %p4;
	not.pred 	%p43, %p42;
	@%p43 bra 	$L__BB0_8;
	ld.global.f32 	%f25, [%rd2+24];
	and.b16  	%rs23, %rs32, 255;
	setp.eq.s16 	%p44, %rs23, 0;
	setp.gt.f32 	%p45, %f25, %f41;
	or.pred  	%p46, %p44, %p45;
	selp.f32 	%f41, %f25, %f41, %p46;
	selp.b16 	%rs32, 1, %rs32, %p46;
$L__BB0_8:
	add.s32 	%r66, %r75, -1;
	setp.gt.s32 	%p47, %r66, -1;
	setp.lt.s32 	%p48, %r66, %r17;
	and.pred  	%p49, %p47, %p48;
	and.pred  	%p50, %p49, %p5;
	and.pred  	%p51, %p50, %p2;
	add.s32 	%r67, %r78, -1;
	mul.wide.s32 	%rd8, %r67, 4;
	add.s64 	%rd3, %rd1, %rd8;
	not.pred 	%p52, %p51;
	@%p52 bra 	$L__BB0_10;
	ld.global.f32 	%f27, [%rd3];
	and.b16  	%rs24, %rs32, 255;
	setp.eq.s16 	%p53, %rs24, 0;
	setp.gt.f32 	%p54, %f27, %f41;
	or.pred  	%p55, %p53, %p54;
	selp.f32 	%f41, %f27, %f41, %p55;
	selp.b16 	%rs32, 1, %rs32, %p55;
$L__BB0_10:
	add.s32 	%r68, %r75, -1;
	setp.gt.s32 	%p56, %r68, -1;
	setp.lt.s32 	%p57, %r68, %r17;
	and.pred  	%p58, %p56, %p57;
	and.pred  	%p59, %p58, %p5;
	and.pred  	%p60, %p59, %p3;
	not.pred 	%p61, %p60;
	@%p61 bra 	$L__BB0_12;
	ld.global.f32 	%f29, [%rd3+12];
	and.b16  	%rs25, %rs32, 255;
	setp.eq.s16 	%p62, %rs25, 0;
	setp.gt.f32 	%p63, %f29, %f41;
	or.pred  	%p64, %p62, %p63;
	selp.f32 	%f41, %f29, %f41, %p64;
	selp.b16 	%rs32, 1, %rs32, %p64;
$L__BB0_12:
	add.s32 	%r69, %r75, -1;
	setp.gt.s32 	%p65, %r69, -1;
	setp.lt.s32 	%p66, %r69, %r17;
	and.pred  	%p67, %p65, %p66;
	and.pred  	%p68, %p67, %p5;
	and.pred  	%p69, %p68, %p4;
	not.pred 	%p70, %p69;
	@%p70 bra 	$L__BB0_14;
	ld.global.f32 	%f31, [%rd3+24];
	and.b16  	%rs26, %rs32, 255;
	setp.eq.s16 	%p71, %rs26, 0;
	setp.gt.f32 	%p72, %f31, %f41;
	or.pred  	%p73, %p71, %p72;
	selp.f32 	%f41, %f31, %f41, %p73;
	selp.b16 	%rs32, 1, %rs32, %p73;
$L__BB0_14:
	add.s32 	%r70, %r75, -1;
	setp.gt.s32 	%p74, %r70, -1;
	setp.lt.s32 	%p75, %r70, %r17;
	and.pred  	%p76, %p74, %p75;
	and.pred  	%p77, %p76, %p6;
	and.pred  	%p78, %p77, %p2;
	add.s32 	%r71, %r77, -1;
	mul.wide.s32 	%rd9, %r71, 4;
	add.s64 	%rd4, %rd1, %rd9;
	not.pred 	%p79, %p78;
	@%p79 bra 	$L__BB0_16;
	ld.global.f32 	%f33, [%rd4];
	and.b16  	%rs27, %rs32, 255;
	setp.eq.s16 	%p80, %rs27, 0;
	setp.gt.f32 	%p81, %f33, %f41;
	or.pred  	%p82, %p80, %p81;
	selp.f32 	%f41, %f33, %f41, %p82;
	selp.b16 	%rs32, 1, %rs32, %p82;
$L__BB0_16:
	add.s32 	%r72, %r75, -1;
	setp.gt.s32 	%p83, %r72, -1;
	setp.lt.s32 	%p84, %r72, %r17;
	and.pred  	%p85, %p83, %p84;
	and.pred  	%p86, %p85, %p6;
	and.pred  	%p87, %p86, %p3;
	not.pred 	%p88, %p87;
	@%p88 bra 	$L__BB0_18;
	ld.global.f32 	%f35, [%rd4+12];
	and.b16  	%rs28, %rs32, 255;
	setp.eq.s16 	%p89, %rs28, 0;
	setp.gt.f32 	%p90, %f35, %f41;
	or.pred  	%p91, %p89, %p90;
	selp.f32 	%f41, %f35, %f41, %p91;
	selp.b16 	%rs32, 1, %rs32, %p91;
$L__BB0_18:
	add.s32 	%r73, %r75, -1;
	setp.gt.s32 	%p92, %r73, -1;
	setp.lt.s32 	%p93, %r73, %r17;
	and.pred  	%p94, %p92, %p93;
	and.pred  	%p95, %p94, %p6;
	and.pred  	%p96, %p95, %p4;
	not.pred 	%p97, %p96;
	@%p97 bra 	$L__BB0_20;
	ld.global.f32 	%f37, [%rd4+24];
	and.b16  	%rs29, %rs32, 255;
	setp.eq.s16 	%p98, %rs29, 0;
	setp.gt.f32 	%p99, %f37, %f41;
	or.pred  	%p100, %p98, %p99;
	selp.f32 	%f41, %f37, %f41, %p100;
	selp.b16 	%rs32, 1, %rs32, %p100;
$L__BB0_20:
	add.s32 	%r78, %r78, %r4;
	add.s32 	%r77, %r77, %r4;
	add.s32 	%r76, %r76, %r4;
	add.s32 	%r75, %r75, 3;
	add.s32 	%r74, %r74, 3;
	setp.ne.s32 	%p101, %r74, 8;
	@%p101 bra 	$L__BB0_2;
	and.b16  	%rs30, %rs32, 255;
	setp.eq.s16 	%p102, %rs30, 0;
	selp.f32 	%f39, 0f00000000, %f41, %p102;
	cvta.to.global.u64 	%rd10, %rd5;
	mul.wide.s32 	%rd11, %r1, 4;
	add.s64 	%rd12, %rd10, %rd11;
	st.global.f32 	[%rd12], %f39;
$L__BB0_22:
	ret;

}


// ===== COMPILED SASS (sm_100) =====

	.target	sm_100

	.elftype	@"ET_EXEC"


//--------------------- .note.nv.tkinfo           --------------------------
	.section	.note.nv.tkinfo,"",@"SHT_NOTE"
	.sectionflags	@"SHF_NOTE_NV_TKINFO"
	.tkinfo
        /*0018*/ 	.word	0x00000002
        /*0030*/ 	.string	""
        /*0030*/ 	.string	"ptxas"
        /*0030*/ 	.string	"Cuda compilation tools, release 13.0, V13.0.88"
        /*0030*/ 	.string	"Build cuda_13.0.r13.0/compiler.36424714_0"
        /*0030*/ 	.string	"-arch sm_100 -m 64 "



//--------------------- .note.nv.cuinfo           --------------------------
	.section	.note.nv.cuinfo,"",@"SHT_NOTE"
	.sectionflags	@"SHF_NOTE_NV_CUINFO"
        /*0018*/ 	.short	0x0002
        /*001a*/ 	.short	0x0064
        /*001c*/ 	.short	0x0082
	.zero		2


//--------------------- .nv.info                  --------------------------
	.section	.nv.info,"",@"SHT_CUDA_INFO"
	.align	4


	//----- nvinfo : EIATTR_REGCOUNT
	.align		4
        /*0000*/ 	.byte	0x04, 0x2f
        /*0002*/ 	.short	(.L_1 - .L_0)
	.align		4
.L_0:
        /*0004*/ 	.word	index@(_Z17max_pool3d_kernelPKfPfiiiiii)
        /*0008*/ 	.word	0x00000020


	//----- nvinfo : EIATTR_FRAME_SIZE
	.align		4
.L_1:
        /*000c*/ 	.byte	0x04, 0x11
        /*000e*/ 	.short	(.L_3 - .L_2)
	.align		4
.L_2:
        /*0010*/ 	.word	index@(_Z17max_pool3d_kernelPKfPfiiiiii)
        /*0014*/ 	.word	0x00000000


	//----- nvinfo : EIATTR_MIN_STACK_SIZE
	.align		4
.L_3:
        /*0018*/ 	.byte	0x04, 0x12
        /*001a*/ 	.short	(.L_5 - .L_4)
	.align		4
.L_4:
        /*001c*/ 	.word	index@(_Z17max_pool3d_kernelPKfPfiiiiii)
        /*0020*/ 	.word	0x00000000
.L_5:


//--------------------- .nv.compat                --------------------------
	.section	.nv.compat,"",@"SHT_CUDA_COMPAT_INFO"
	.align	4
        /*0000*/ 	.byte	0x02, 0x09, 0x00, 0x00, 0x02, 0x02, 0x01, 0x00, 0x02, 0x05, 0x05, 0x00, 0x03, 0x07, 0x01, 0x01
        /*0010*/ 	.byte	0x02, 0x03, 0x00, 0x00, 0x02, 0x06, 0x01, 0x00, 0x04, 0x0b, 0x08, 0x00, 0x09, 0x00, 0x00, 0x00
        /*0020*/ 	.byte	0x00, 0x00, 0x00, 0x00


//--------------------- .nv.info._Z17max_pool3d_kernelPKfPfiiiiii --------------------------
	.section	.nv.info._Z17max_pool3d_kernelPKfPfiiiiii,"",@"SHT_CUDA_INFO"
	.sectionflags	@""
	.align	4


	//----- nvinfo : EIATTR_CUDA_API_VERSION
	.align		4
        /*0000*/ 	.byte	0x04, 0x37
        /*0002*/ 	.short	(.L_7 - .L_6)
.L_6:
        /*0004*/ 	.word	0x00000082


	//----- nvinfo : EIATTR_KPARAM_INFO
	.align		4
.L_7:
        /*0008*/ 	.byte	0x04, 0x17
        /*000a*/ 	.short	(.L_9 - .L_8)
.L_8:
        /*000c*/ 	.word	0x00000000
        /*0010*/ 	.short	0x0007
        /*0012*/ 	.short	0x0024
        /*0014*/ 	.byte	0x00, 0xf0, 0x11, 0x00


	//----- nvinfo : EIATTR_KPARAM_INFO
	.align		4
.L_9:
        /*0018*/ 	.byte	0x04, 0x17
        /*001a*/ 	.short	(.L_11 - .L_10)
.L_10:
        /*001c*/ 	.word	0x00000000
        /*0020*/ 	.short	0x0006
        /*0022*/ 	.short	0x0020
        /*0024*/ 	.byte	0x00, 0xf0, 0x11, 0x00


	//----- nvinfo : EIATTR_KPARAM_INFO
	.align		4
.L_11:
        /*0028*/ 	.byte	0x04, 0x17
        /*002a*/ 	.short	(.L_13 - .L_12)
.L_12:
        /*002c*/ 	.word	0x00000000
        /*0030*/ 	.short	0x0005
        /*0032*/ 	.short	0x001c
        /*0034*/ 	.byte	0x00, 0xf0, 0x11, 0x00


	//----- nvinfo : EIATTR_KPARAM_INFO
	.align		4
.L_13:
        /*0038*/ 	.byte	0x04, 0x17
        /*003a*/ 	.short	(.L_15 - .L_14)
.L_14:
        /*003c*/ 	.word	0x00000000
        /*0040*/ 	.short	0x0004
        /*0042*/ 	.short	0x0018
        /*0044*/ 	.byte	0x00, 0xf0, 0x11, 0x00


	//----- nvinfo : EIATTR_KPARAM_INFO
	.align		4
.L_15:
        /*0048*/ 	.byte	0x04, 0x17
        /*004a*/ 	.short	(.L_17 - .L_16)
.L_16:
        /*004c*/ 	.word	0x00000000
        /*0050*/ 	.short	0x0003
        /*0052*/ 	.short	0x0014
        /*0054*/ 	.byte	0x00, 0xf0, 0x11, 0x00


	//----- nvinfo : EIATTR_KPARAM_INFO
	.align		4
.L_17:
        /*0058*/ 	.byte	0x04, 0x17
        /*005a*/ 	.short	(.L_19 - .L_18)
.L_18:
        /*005c*/ 	.word	0x00000000
        /*0060*/ 	.short	0x0002
        /*0062*/ 	.short	0x0010
        /*0064*/ 	.byte	0x00, 0xf0, 0x11, 0x00


	//----- nvinfo : EIATTR_KPARAM_INFO
	.align		4
.L_19:
        /*0068*/ 	.byte	0x04, 0x17
        /*006a*/ 	.short	(.L_21 - .L_20)
.L_20:
        /*006c*/ 	.word	0x00000000
        /*0070*/ 	.short	0x0001
        /*0072*/ 	.short	0x0008
        /*0074*/ 	.byte	0x00, 0xf5, 0x21, 0x00


	//----- nvinfo : EIATTR_KPARAM_INFO
	.align		4
.L_21:
        /*0078*/ 	.byte	0x04, 0x17
        /*007a*/ 	.short	(.L_23 - .L_22)
.L_22:
        /*007c*/ 	.word	0x00000000
        /*0080*/ 	.short	0x0000
        /*0082*/ 	.short	0x0000
        /*0084*/ 	.byte	0x00, 0xf5, 0x21, 0x00


	//----- nvinfo : EIATTR_SPARSE_MMA_MASK
	.align		4
.L_23:
        /*0088*/ 	.byte	0x03, 0x50
        /*008a*/ 	.short	0x0000


	//----- nvinfo : EIATTR_MAXREG_COUNT
	.align		4
        /*008c*/ 	.byte	0x03, 0x1b
        /*008e*/ 	.short	0x00ff


	//----- nvinfo : EIATTR_MERCURY_ISA_VERSION
	.align		4
        /*0090*/ 	.byte	0x03, 0x5f
        /*0092*/ 	.short	0x0101


	//----- nvinfo : EIATTR_VRC_CTA_INIT_COUNT
	.align		4
        /*0094*/ 	.byte	0x02, 0x4a
	.zero		1
	.zero		1


	//----- nvinfo : EIATTR_EXIT_INSTR_OFFSETS
	.align		4
        /*0098*/ 	.byte	0x04, 0x1c
        /*009a*/ 	.short	(.L_25 - .L_24)


	//   ....[0]....
.L_24:
        /*009c*/ 	.word	0x000000b0


	//   ....[1]....
        /*00a0*/ 	.word	0x000011d0


	//----- nvinfo : EIATTR_CBANK_PARAM_SIZE
	.align		4
.L_25:
        /*00a4*/ 	.byte	0x03, 0x19
        /*00a6*/ 	.short	0x0028


	//----- nvinfo : EIATTR_PARAM_CBANK
	.align		4
        /*00a8*/ 	.byte	0x04, 0x0a
        /*00aa*/ 	.short	(.L_27 - .L_26)
	.align		4
.L_26:
        /*00ac*/ 	.word	index@(.nv.constant0._Z17max_pool3d_kernelPKfPfiiiiii)
        /*00b0*/ 	.short	0x0380
        /*00b2*/ 	.short	0x0028


	//----- nvinfo : EIATTR_SW_WAR
	.align		4
.L_27:
        /*00b4*/ 	.byte	0x04, 0x36
        /*00b6*/ 	.short	(.L_29 - .L_28)
.L_28:
        /*00b8*/ 	.word	0x00000008
.L_29:


//--------------------- .nv.callgraph             --------------------------
	.section	.nv.callgraph,"",@"SHT_CUDA_CALLGRAPH"
	.align	4
	.sectionentsize	8
	.align		4
        /*0000*/ 	.word	0x00000000
	.align		4
        /*0004*/ 	.word	0xffffffff
	.align		4
        /*0008*/ 	.word	0x00000000
	.align		4
        /*000c*/ 	.word	0xfffffffe
	.align		4
        /*0010*/ 	.word	0x00000000
	.align		4
        /*0014*/ 	.word	0xfffffffd
	.align		4
        /*0018*/ 	.word	0x00000000
	.align		4
        /*001c*/ 	.word	0xfffffffc


//--------------------- .text._Z17max_pool3d_kernelPKfPfiiiiii --------------------------
	.section	.text._Z17max_pool3d_kernelPKfPfiiiiii,"ax",@progbits
	.align	128
        .global         _Z17max_pool3d_kernelPKfPfiiiiii
        .type           _Z17max_pool3d_kernelPKfPfiiiiii,@function
        .size           _Z17max_pool3d_kernelPKfPfiiiiii,(.L_x_2 - _Z17max_pool3d_kernelPKfPfiiiiii)
        .other          _Z17max_pool3d_kernelPKfPfiiiiii,@"STO_CUDA_ENTRY STV_DEFAULT"
_Z17max_pool3d_kernelPKfPfiiiiii:
.text._Z17max_pool3d_kernelPKfPfiiiiii:
[----:B------:R-:W-:Y:S01]  /*0000*/  LDC R1, c[0x0][0x37c] ;  /* 0x0000df00ff017b82 */ /* 0x000fe20000000800 */
[----:B------:R-:W0:Y:S07]  /*0010*/  S2R R5, SR_TID.X ;  /* 0x0000000000057919 */ /* 0x000e2e0000002100 */
[----:B------:R-:W1:Y:S08]  /*0020*/  LDC R11, c[0x0][0x39c] ;  /* 0x0000e700ff0b7b82 */ /* 0x000e700000000800 */
[----:B------:R-:W1:Y:S08]  /*0030*/  LDC.64 R2, c[0x0][0x3a0] ;  /* 0x0000e800ff027b82 */ /* 0x000e700000000a00 */
[----:B------:R-:W0:Y:S08]  /*0040*/  S2UR UR4, SR_CTAID.X ;  /* 0x00000000000479c3 */ /* 0x000e300000002500 */
[----:B------:R-:W0:Y:S01]  /*0050*/  LDC R4, c[0x0][0x360] ;  /* 0x0000d800ff047b82 */ /* 0x000e220000000800 */
[----:B-1----:R-:W-:-:S04]  /*0060*/  IMAD R0, R11, R2, RZ ;  /* 0x000000020b007224 */ /* 0x002fc800078e02ff */
[----:B------:R-:W-:Y:S02]  /*0070*/  IMAD R17, R0, R3, RZ ;  /* 0x0000000300117224 */ /* 0x000fe400078e02ff */
[----:B0-----:R-:W-:Y:S02]  /*0080*/  IMAD R0, R4, UR4, R5 ;  /* 0x0000000404007c24 */ /* 0x001fe4000f8e0205 */
[----:B------:R-:W-:-:S05]  /*0090*/  IMAD.SHL.U32 R5, R17, 0x200, RZ ;  /* 0x0000020011057824 */ /* 0x000fca00078e00ff */
[----:B------:R-:W-:-:S13]  /*00a0*/  ISETP.GE.AND P0, PT, R0, R5, PT ;  /* 0x000000050000720c */ /* 0x000fda0003f06270 */
[----:B------:R-:W-:Y:S05]  /*00b0*/  @P0 EXIT ;  /* 0x000000000000094d */ /* 0x000fea0003800000 */
[-C--:B------:R-:W-:Y:S01]  /*00c0*/  IMAD R13, R2, R3.reuse, RZ ;  /* 0x00000003020d7224 */ /* 0x080fe200078e02ff */
[----:B------:R-:W-:Y:S01]  /*00d0*/  IABS R19, R3 ;  /* 0x0000000300137213 */ /* 0x000fe20000000000 */
[----:B------:R-:W-:Y:S01]  /*00e0*/  IMAD.SHL.U32 R15, R17, 0x20, RZ ;  /* 0x00000020110f7824 */ /* 0x000fe200078e00ff */
[----:B------:R-:W-:Y:S01]  /*00f0*/  IABS R14, R11 ;  /* 0x0000000b000e7213 */ /* 0x000fe20000000000 */
[----:B------:R-:W0:Y:S01]  /*0100*/  LDCU.64 UR4, c[0x0][0x390] ;  /* 0x00007200ff0477ac */ /* 0x000e220008000a00 */
[----:B------:R-:W1:Y:S01]  /*0110*/  I2F.RP R4, R19 ;  /* 0x0000001300047306 */ /* 0x000e620000209400 */
[----:B------:R-:W-:Y:S02]  /*0120*/  IABS R8, R13 ;  /* 0x0000000d00087213 */ /* 0x000fe40000000000 */
[----:B------:R-:W-:Y:S01]  /*0130*/  IABS R16, R17 ;  /* 0x0000001100107213 */ /* 0x000fe20000000000 */
[----:B------:R-:W2:Y:S01]  /*0140*/  LDCU.64 UR6, c[0x0][0x358] ;  /* 0x00006b00ff0677ac */ /* 0x000ea20008000a00 */
[----:B------:R-:W-:-:S02]  /*0150*/  IABS R12, R2 ;  /* 0x00000002000c7213 */ /* 0x000fc40000000000 */
[----:B------:R-:W-:Y:S01]  /*0160*/  ISETP.NE.AND P5, PT, R3, RZ, PT ;  /* 0x000000ff0300720c */ /* 0x000fe20003fa5270 */
[----:B------:R-:W3:Y:S01]  /*0170*/  I2F.RP R10, R8 ;  /* 0x00000008000a7306 */ /* 0x000ee20000209400 */
[----:B------:R-:W4:Y:S07]  /*0180*/  LDCU UR8, c[0x0][0x390] ;  /* 0x00007200ff0877ac */ /* 0x000f2e0008000800 */
[----:B-1----:R-:W1:Y:S08]  /*0190*/  MUFU.RCP R4, R4 ;  /* 0x0000000400047308 */ /* 0x002e700000001000 */
[----:B---3--:R-:W3:Y:S08]  /*01a0*/  MUFU.RCP R10, R10 ;  /* 0x0000000a000a7308 */ /* 0x008ef00000001000 */
[----:B------:R-:W-:Y:S01]  /*01b0*/  I2F.RP R9, R14 ;  /* 0x0000000e00097306 */ /* 0x000fe20000209400 */
[----:B-1----:R-:W-:-:S07]  /*01c0*/  VIADD R6, R4, 0xffffffe ;  /* 0x0ffffffe04067836 */ /* 0x002fce0000000000 */
[----:B------:R-:W-:Y:S01]  /*01d0*/  I2F.RP R20, R16 ;  /* 0x0000001000147306 */ /* 0x000fe20000209400 */
[----:B---3--:R-:W-:Y:S01]  /*01e0*/  VIADD R4, R10, 0xffffffe ;  /* 0x0ffffffe0a047836 */ /* 0x008fe20000000000 */
[----:B------:R-:W-:-:S06]  /*01f0*/  IABS R10, R15 ;  /* 0x0000000f000a7213 */ /* 0x000fcc0000000000 */
[----:B------:R1:W3:Y:S08]  /*0200*/  F2I.FTZ.U32.TRUNC.NTZ R7, R6 ;  /* 0x0000000600077305 */ /* 0x0002f0000021f000 */
[----:B------:R5:W0:Y:S01]  /*0210*/  F2I.FTZ.U32.TRUNC.NTZ R5, R4 ;  /* 0x0000000400057305 */ /* 0x000a22000021f000 */
[----:B-1----:R-:W-:Y:S02]  /*0220*/  IMAD.MOV.U32 R6, RZ, RZ, RZ ;  /* 0x000000ffff067224 */ /* 0x002fe400078e00ff */
[----:B---3--:R-:W-:-:S05]  /*0230*/  IMAD.MOV R18, RZ, RZ, -R7 ;  /* 0x000000ffff127224 */ /* 0x008fca00078e0a07 */
[----:B------:R-:W1:Y:S01]  /*0240*/  MUFU.RCP R9, R9 ;  /* 0x0000000900097308 */ /* 0x000e620000001000 */
[----:B-----5:R-:W-:Y:S02]  /*0250*/  IMAD.MOV.U32 R4, RZ, RZ, RZ ;  /* 0x000000ffff047224 */ /* 0x020fe400078e00ff */
[----:B------:R-:W-:Y:S01]  /*0260*/  IMAD R21, R18, R19, RZ ;  /* 0x0000001312157224 */ /* 0x000fe200078e02ff */
[----:B------:R-:W-:Y:S01]  /*0270*/  IABS R18, R0 ;  /* 0x0000000000127213 */ /* 0x000fe20000000000 */
[----:B0-----:R-:W-:-:S03]  /*0280*/  IMAD.MOV R23, RZ, RZ, -R5 ;  /* 0x000000ffff177224 */ /* 0x001fc600078e0a05 */
[----:B------:R-:W0:Y:S01]  /*0290*/  MUFU.RCP R20, R20 ;  /* 0x0000001400147308 */ /* 0x000e220000001000 */
[----:B------:R-:W-:-:S04]  /*02a0*/  IMAD.HI.U32 R21, R7, R21, R6 ;  /* 0x0000001507157227 */ /* 0x000fc800078e0006 */
[----:B------:R-:W-:Y:S01]  /*02b0*/  IMAD R7, R23, R8, RZ ;  /* 0x0000000817077224 */ /* 0x000fe200078e02ff */
[----:B------:R-:W-:Y:S02]  /*02c0*/  IABS R23, R13 ;  /* 0x0000000d00177213 */ /* 0x000fe40000000000 */
[----:B------:R-:W3:Y:S01]  /*02d0*/  I2F.RP R22, R12 ;  /* 0x0000000c00167306 */ /* 0x000ee20000209400 */
[----:B------:R-:W-:-:S04]  /*02e0*/  IMAD.HI.U32 R5, R5, R7, R4 ;  /* 0x0000000705057227 */ /* 0x000fc800078e0004 */
[----:B-1----:R-:W-:Y:S02]  /*02f0*/  VIADD R7, R9, 0xffffffe ;  /* 0x0ffffffe09077836 */ /* 0x002fe40000000000 */
[----:B------:R-:W-:Y:S01]  /*0300*/  IMAD.MOV R23, RZ, RZ, -R23 ;  /* 0x000000ffff177224 */ /* 0x000fe200078e0a17 */
[----:B------:R-:W-:Y:S01]  /*0310*/  I2F.RP R6, R10 ;  /* 0x0000000a00067306 */ /* 0x000fe20000209400 */
[----:B0-----:R-:W-:Y:S02]  /*0320*/  VIADD R9, R20, 0xffffffe ;  /* 0x0ffffffe14097836 */ /* 0x001fe40000000000 */
[----:B------:R-:W-:-:S04]  /*0330*/  IMAD.HI.U32 R20, R21, R18, RZ ;  /* 0x0000001215147227 */ /* 0x000fc800078e00ff */
[----:B------:R-:W-:Y:S01]  /*0340*/  IMAD.HI.U32 R21, R5, R18, RZ ;  /* 0x0000001205157227 */ /* 0x000fe200078e00ff */
[----:B---3--:R-:W0:Y:S01]  /*0350*/  MUFU.RCP R22, R22 ;  /* 0x0000001600167308 */ /* 0x008e220000001000 */
[----:B------:R-:W-:Y:S02]  /*0360*/  LOP3.LUT R5, R0, R3, RZ, 0x3c, !PT ;  /* 0x0000000300057212 */ /* 0x000fe400078e3cff */
[----:B------:R-:W-:Y:S02]  /*0370*/  IMAD R23, R21, R23, R18 ;  /* 0x0000001715177224 */ /* 0x000fe400078e0212 */
[----:B------:R-:W-:Y:S01]  /*0380*/  IMAD.MOV R24, RZ, RZ, -R20 ;  /* 0x000000ffff187224 */ /* 0x000fe200078e0a14 */
[----:B------:R-:W-:Y:S02]  /*0390*/  ISETP.GE.AND P1, PT, R5, RZ, PT ;  /* 0x000000ff0500720c */ /* 0x000fe40003f26270 */
[----:B------:R-:W-:Y:S01]  /*03a0*/  ISETP.GT.U32.AND P6, PT, R8, R23, PT ;  /* 0x000000170800720c */ /* 0x000fe20003fc4070 */
[C---:B------:R-:W-:Y:S01]  /*03b0*/  IMAD R24, R19.reuse, R24, R18 ;  /* 0x0000001813187224 */ /* 0x040fe200078e0212 */
[----:B------:R-:W1:Y:S04]  /*03c0*/  F2I.FTZ.U32.TRUNC.NTZ R7, R7 ;  /* 0x0000000700077305 */ /* 0x000e68000021f000 */
[----:B------:R-:W-:Y:S01]  /*03d0*/  ISETP.GT.U32.AND P0, PT, R19, R24, PT ;  /* 0x000000181300720c */ /* 0x000fe20003f04070 */
[----:B0-----:R-:W-:-:S03]  /*03e0*/  VIADD R25, R22, 0xffffffe ;  /* 0x0ffffffe16197836 */ /* 0x001fc60000000000 */
[----:B------:R-:W0:Y:S01]  /*03f0*/  F2I.FTZ.U32.TRUNC.NTZ R9, R9 ;  /* 0x0000000900097305 */ /* 0x000e22000021f000 */
[----:B------:R-:W-:Y:S02]  /*0400*/  LOP3.LUT R22, R0, R13, RZ, 0x3c, !PT ;  /* 0x0000000d00167212 */ /* 0x000fe400078e3cff */
[----:B------:R-:W-:Y:S02]  /*0410*/  @!P6 IMAD.IADD R23, R23, 0x1, -R8 ;  /* 0x000000011717e824 */ /* 0x000fe400078e0a08 */
[----:B------:R-:W-:Y:S01]  /*0420*/  ISETP.GE.AND P2, PT, R22, RZ, PT ;  /* 0x000000ff1600720c */ /* 0x000fe20003f46270 */
[----:B------:R-:W-:Y:S01]  /*0430*/  @!P6 VIADD R21, R21, 0x1 ;  /* 0x000000011515e836 */ /* 0x000fe20000000000 */
[----:B------:R-:W-:Y:S01]  /*0440*/  ISETP.NE.AND P6, PT, R13, RZ, PT ;  /* 0x000000ff0d00720c */ /* 0x000fe20003fc5270 */
[----:B------:R3:W5:Y:S01]  /*0450*/  MUFU.RCP R4, R6 ;  /* 0x0000000600047308 */ /* 0x0007620000001000 */
[----:B------:R-:W-:Y:S01]  /*0460*/  ISETP.GE.U32.AND P3, PT, R23, R8, PT ;  /* 0x000000081700720c */ /* 0x000fe20003f66070 */
[----:B-1----:R-:W-:-:S02]  /*0470*/  IMAD.MOV R27, RZ, RZ, -R7 ;  /* 0x000000ffff1b7224 */ /* 0x002fc400078e0a07 */
[----:B------:R-:W-:Y:S02]  /*0480*/  @!P0 IMAD.IADD R24, R24, 0x1, -R19 ;  /* 0x0000000118188824 */ /* 0x000fe400078e0a13 */
[----:B------:R-:W-:Y:S02]  /*0490*/  IMAD R27, R27, R14, RZ ;  /* 0x0000000e1b1b7224 */ /* 0x000fe400078e02ff */
[----:B------:R-:W1:Y:S01]  /*04a0*/  F2I.FTZ.U32.TRUNC.NTZ R5, R25 ;  /* 0x0000001900057305 */ /* 0x000e62000021f000 */
[----:B0-----:R-:W-:Y:S01]  /*04b0*/  IMAD.MOV R29, RZ, RZ, -R9 ;  /* 0x000000ffff1d7224 */ /* 0x001fe200078e0a09 */
[----:B------:R-:W-:Y:S01]  /*04c0*/  ISETP.GE.U32.AND P4, PT, R24, R19, PT ;  /* 0x000000131800720c */ /* 0x000fe20003f86070 */
[----:B---3--:R-:W-:Y:S02]  /*04d0*/  IMAD.MOV.U32 R6, RZ, RZ, RZ ;  /* 0x000000ffff067224 */ /* 0x008fe400078e00ff */
[----:B------:R-:W-:Y:S02]  /*04e0*/  IMAD R23, R29, R16, RZ ;  /* 0x000000101d177224 */ /* 0x000fe400078e02ff */
[----:B------:R-:W-:-:S02]  /*04f0*/  IMAD.MOV.U32 R8, RZ, RZ, RZ ;  /* 0x000000ffff087224 */ /* 0x000fc400078e00ff */
[----:B-----5:R-:W-:Y:S02]  /*0500*/  VIADD R4, R4, 0xffffffe ;  /* 0x0ffffffe04047836 */ /* 0x020fe40000000000 */
[----:B------:R-:W-:Y:S01]  /*0510*/  IMAD.HI.U32 R22, R7, R27, R6 ;  /* 0x0000001b07167227 */ /* 0x000fe200078e0006 */
[----:B------:R-:W-:Y:S01]  /*0520*/  IABS R6, R17 ;  /* 0x0000001100067213 */ /* 0x000fe20000000000 */
[----:B------:R0:W3:Y:S02]  /*0530*/  F2I.FTZ.U32.TRUNC.NTZ R7, R4 ;  /* 0x0000000400077305 */ /* 0x0000e4000021f000 */
[----:B-1----:R-:W-:Y:S02]  /*0540*/  IMAD.MOV R19, RZ, RZ, -R5 ;  /* 0x000000ffff137224 */ /* 0x002fe400078e0a05 */
[----:B------:R-:W-:-:S04]  /*0550*/  IMAD.HI.U32 R9, R9, R23, R8 ;  /* 0x0000001709097227 */ /* 0x000fc800078e0008 */
[----:B------:R-:W-:Y:S02]  /*0560*/  IMAD R19, R19, R12, RZ ;  /* 0x0000000c13137224 */ /* 0x000fe400078e02ff */
[----:B0-----:R-:W-:Y:S02]  /*0570*/  IMAD.MOV.U32 R4, RZ, RZ, RZ ;  /* 0x000000ffff047224 */ /* 0x001fe400078e00ff */
[----:B------:R-:W-:Y:S02]  /*0580*/  @P3 VIADD R21, R21, 0x1 ;  /* 0x0000000115153836 */ /* 0x000fe40000000000 */
[----:B------:R-:W-:Y:S01]  /*0590*/  IMAD.HI.U32 R8, R5, R19, R4 ;  /* 0x0000001305087227 */ /* 0x000fe200078e0004 */
[----:B------:R-:W-:-:S03]  /*05a0*/  IABS R4, R15 ;  /* 0x0000000f00047213 */ /* 0x000fc60000000000 */
[----:B------:R-:W-:Y:S02]  /*05b0*/  @!P0 VIADD R20, R20, 0x1 ;  /* 0x0000000114148836 */ /* 0x000fe40000000000 */
[----:B------:R-:W-:Y:S01]  /*05c0*/  @!P2 IMAD.MOV R21, RZ, RZ, -R21 ;  /* 0x000000ffff15a224 */ /* 0x000fe200078e0a15 */
[----:B------:R-:W-:Y:S01]  /*05d0*/  @!P6 LOP3.LUT R21, RZ, R13, RZ, 0x33, !PT ;  /* 0x0000000dff15e212 */ /* 0x000fe200078e33ff */
[----:B------:R-:W-:Y:S02]  /*05e0*/  IMAD.MOV R6, RZ, RZ, -R6 ;  /* 0x000000ffff067224 */ /* 0x000fe400078e0a06 */
[----:B------:R-:W-:Y:S01]  /*05f0*/  IMAD.HI.U32 R5, R9, R18, RZ ;  /* 0x0000001209057227 */ /* 0x000fe200078e00ff */
[----:B------:R-:W-:-:S03]  /*0600*/  IABS R19, R21 ;  /* 0x0000001500137213 */ /* 0x000fc60000000000 */
[----:B------:R-:W-:Y:S01]  /*0610*/  @P4 VIADD R20, R20, 0x1 ;  /* 0x0000000114144836 */ /* 0x000fe20000000000 */
[----:B------:R-:W-:Y:S01]  /*0620*/  ISETP.NE.AND P4, PT, R17, RZ, PT ;  /* 0x000000ff1100720c */ /* 0x000fe20003f85270 */
[----:B------:R-:W-:Y:S02]  /*0630*/  IMAD R9, R5, R6, R18 ;  /* 0x0000000605097224 */ /* 0x000fe400078e0212 */
[----:B------:R-:W-:Y:S01]  /*0640*/  @!P1 IMAD.MOV R20, RZ, RZ, -R20 ;  /* 0x000000ffff149224 */ /* 0x000fe200078e0a14 */
[----:B------:R-:W-:Y:S01]  /*0650*/  @!P5 LOP3.LUT R20, RZ, R3, RZ, 0x33, !PT ;  /* 0x00000003ff14d212 */ /* 0x000fe200078e33ff */
[----:B---3--:R-:W-:Y:S01]  /*0660*/  IMAD.MOV R23, RZ, RZ, -R7 ;  /* 0x000000ffff177224 */ /* 0x008fe200078e0a07 */
[----:B------:R-:W-:Y:S01]  /*0670*/  ISETP.GT.U32.AND P2, PT, R16, R9, PT ;  /* 0x000000091000720c */ /* 0x000fe20003f44070 */
[----:B------:R-:W-:Y:S01]  /*0680*/  IMAD.HI.U32 R22, R22, R19, RZ ;  /* 0x0000001316167227 */ /* 0x000fe200078e00ff */
[----:B------:R-:W-:-:S03]  /*0690*/  IABS R13, R20 ;  /* 0x00000014000d7213 */ /* 0x000fc60000000000 */
[----:B------:R-:W-:Y:S02]  /*06a0*/  IMAD.MOV.U32 R6, RZ, RZ, RZ ;  /* 0x000000ffff067224 */ /* 0x000fe400078e00ff */
[----:B------:R-:W-:Y:S02]  /*06b0*/  IMAD R23, R23, R10, RZ ;  /* 0x0000000a17177224 */ /* 0x000fe400078e02ff */
[----:B------:R-:W-:Y:S02]  /*06c0*/  IMAD.MOV R22, RZ, RZ, -R22 ;  /* 0x000000ffff167224 */ /* 0x000fe400078e0a16 */
[----:B------:R-:W-:-:S04]  /*06d0*/  IMAD.HI.U32 R7, R7, R23, R6 ;  /* 0x0000001707077227 */ /* 0x000fc800078e0006 */
[----:B------:R-:W-:-:S04]  /*06e0*/  IMAD.HI.U32 R8, R8, R13, RZ ;  /* 0x0000000d08087227 */ /* 0x000fc800078e00ff */
[C---:B------:R-:W-:Y:S02]  /*06f0*/  IMAD R19, R14.reuse, R22, R19 ;  /* 0x000000160e137224 */ /* 0x040fe400078e0213 */
[----:B------:R-:W-:Y:S02]  /*0700*/  IMAD.MOV R8, RZ, RZ, -R8 ;  /* 0x000000ffff087224 */ /* 0x000fe400078e0a08 */
[----:B------:R-:W-:Y:S01]  /*0710*/  @!P2 IMAD.IADD R9, R9, 0x1, -R16 ;  /* 0x000000010909a824 */ /* 0x000fe200078e0a10 */
[----:B------:R-:W-:Y:S01]  /*0720*/  ISETP.GT.U32.AND P3, PT, R14, R19, PT ;  /* 0x000000130e00720c */ /* 0x000fe20003f64070 */
[----:B------:R-:W-:Y:S02]  /*0730*/  IMAD.MOV R4, RZ, RZ, -R4 ;  /* 0x000000ffff047224 */ /* 0x000fe400078e0a04 */
[----:B------:R-:W-:Y:S01]  /*0740*/  IMAD.HI.U32 R7, R7, R18, RZ ;  /* 0x0000001207077227 */ /* 0x000fe200078e00ff */
[----:B------:R-:W-:-:S03]  /*0750*/  ISETP.GE.U32.AND P1, PT, R9, R16, PT ;  /* 0x000000100900720c */ /* 0x000fc60003f26070 */
[----:B------:R-:W-:Y:S02]  /*0760*/  IMAD R23, R12, R8, R13 ;  /* 0x000000080c177224 */ /* 0x000fe400078e020d */
[----:B------:R-:W-:Y:S01]  /*0770*/  IMAD R13, R7, R4, R18 ;  /* 0x00000004070d7224 */ /* 0x000fe200078e0212 */
[----:B------:R-:W-:Y:S01]  /*0780*/  LOP3.LUT R4, R0, R17, RZ, 0x3c, !PT ;  /* 0x0000001100047212 */ /* 0x000fe200078e3cff */
[----:B------:R-:W-:Y:S01]  /*0790*/  @!P2 VIADD R5, R5, 0x1 ;  /* 0x000000010505a836 */ /* 0x000fe20000000000 */
[----:B------:R-:W-:Y:S01]  /*07a0*/  ISETP.GT.U32.AND P6, PT, R12, R23, PT ;  /* 0x000000170c00720c */ /* 0x000fe20003fc4070 */
[----:B------:R-:W-:Y:S01]  /*07b0*/  @!P3 IMAD.IADD R19, R19, 0x1, -R14 ;  /* 0x000000011313b824 */ /* 0x000fe200078e0a0e */
[----:B------:R-:W-:Y:S02]  /*07c0*/  ISETP.GT.U32.AND P0, PT, R10, R13, PT ;  /* 0x0000000d0a00720c */ /* 0x000fe40003f04070 */
[----:B------:R-:W-:Y:S01]  /*07d0*/  ISETP.GE.AND P5, PT, R4, RZ, PT ;  /* 0x000000ff0400720c */ /* 0x000fe20003fa6270 */
[----:B------:R-:W-:Y:S01]  /*07e0*/  @P1 VIADD R5, R5, 0x1 ;  /* 0x0000000105051836 */ /* 0x000fe20000000000 */
[----:B------:R-:W-:-:S02]  /*07f0*/  ISETP.GT.U32.AND P1, PT, R14, R19, PT ;  /* 0x000000130e00720c */ /* 0x000fc40003f24070 */
[----:B------:R-:W-:-:S05]  /*0800*/  LOP3.LUT R4, R0, R15, RZ, 0x3c, !PT ;  /* 0x0000000f00047212 */ /* 0x000fca00078e3cff */
[----:B------:R-:W-:Y:S01]  /*0810*/  @!P6 IMAD.IADD R23, R23, 0x1, -R12 ;  /* 0x000000011717e824 */ /* 0x000fe200078e0a0c */
[----:B------:R-:W-:Y:S01]  /*0820*/  ISETP.GE.AND P6, PT, R20, RZ, PT ;  /* 0x000000ff1400720c */ /* 0x000fe20003fc6270 */
[----:B------:R-:W-:Y:S02]  /*0830*/  @!P0 IMAD.IADD R13, R13, 0x1, -R10 ;  /* 0x000000010d0d8824 */ /* 0x000fe400078e0a0a */
[----:B------:R-:W-:Y:S01]  /*0840*/  @!P5 IMAD.MOV R5, RZ, RZ, -R5 ;  /* 0x000000ffff05d224 */ /* 0x000fe200078e0a05 */
[----:B------:R-:W-:Y:S01]  /*0850*/  ISETP.GT.U32.AND P2, PT, R12, R23, PT ;  /* 0x000000170c00720c */ /* 0x000fe20003f44070 */
[----:B------:R-:W-:Y:S01]  /*0860*/  @!P1 IMAD.IADD R19, R19, 0x1, -R14 ;  /* 0x0000000113139824 */ /* 0x000fe200078e0a0e */
[----:B------:R-:W-:Y:S01]  /*0870*/  ISETP.GE.U32.AND P3, PT, R13, R10, PT ;  /* 0x0000000a0d00720c */ /* 0x000fe20003f66070 */
[----:B------:R-:W-:Y:S01]  /*0880*/  @!P0 VIADD R7, R7, 0x1 ;  /* 0x0000000107078836 */ /* 0x000fe20000000000 */
[----:B------:R-:W-:Y:S01]  /*0890*/  @!P4 LOP3.LUT R5, RZ, R17, RZ, 0x33, !PT ;  /* 0x00000011ff05c212 */ /* 0x000fe200078e33ff */
[----:B------:R-:W0:Y:S01]  /*08a0*/  LDC R14, c[0x0][0x398] ;  /* 0x0000e600ff0e7b82 */ /* 0x000e220000000800 */
[----:B------:R-:W-:Y:S01]  /*08b0*/  ISETP.GE.AND P5, PT, R4, RZ, PT ;  /* 0x000000ff0400720c */ /* 0x000fe20003fa6270 */
[----:B------:R-:W-:Y:S01]  /*08c0*/  IMAD.MOV R20, RZ, RZ, -R20 ;  /* 0x000000ffff147224 */ /* 0x000fe200078e0a14 */
[----:B------:R-:W-:-:S02]  /*08d0*/  ISETP.GE.AND P4, PT, R21, RZ, PT ;  /* 0x000000ff1500720c */ /* 0x000fc40003f86270 */
[----:B------:R-:W-:Y:S02]  /*08e0*/  ISETP.NE.AND P1, PT, R11, RZ, PT ;  /* 0x000000ff0b00720c */ /* 0x000fe40003f25270 */
[----:B------:R-:W-:Y:S01]  /*08f0*/  ISETP.NE.AND P0, PT, R15, RZ, PT ;  /* 0x000000ff0f00720c */ /* 0x000fe20003f05270 */
[----:B------:R-:W-:Y:S01]  /*0900*/  @!P2 IMAD.IADD R23, R23, 0x1, -R12 ;  /* 0x000000011717a824 */ /* 0x000fe200078e0a0c */
[----:B------:R-:W-:Y:S01]  /*0910*/  SHF.R.S32.HI R4, RZ, 0x1f, R5 ;  /* 0x0000001fff047819 */ /* 0x000fe20000011405 */
[----:B------:R-:W-:Y:S01]  /*0920*/  @P3 VIADD R7, R7, 0x1 ;  /* 0x0000000107073836 */ /* 0x000fe20000000000 */
[----:B------:R-:W-:Y:S01]  /*0930*/  ISETP.NE.AND P2, PT, R2, RZ, PT ;  /* 0x000000ff0200720c */ /* 0x000fe20003f45270 */
[----:B------:R-:W-:Y:S01]  /*0940*/  @!P6 IMAD.MOV R23, RZ, RZ, -R23 ;  /* 0x000000ffff17e224 */ /* 0x000fe200078e0a17 */
[----:B------:R-:W-:Y:S01]  /*0950*/  LEA.HI R4, R4, R5, RZ, 0x5 ;  /* 0x0000000504047211 */ /* 0x000fe200078f28ff */
[----:B------:R-:W-:Y:S01]  /*0960*/  @!P5 IMAD.MOV R7, RZ, RZ, -R7 ;  /* 0x000000ffff07d224 */ /* 0x000fe200078e0a07 */
[----:B------:R-:W-:Y:S01]  /*0970*/  PRMT R10, RZ, 0x7610, R10 ;  /* 0x00007610ff0a7816 */ /* 0x000fe2000000000a */
[----:B------:R-:W-:Y:S01]  /*0980*/  @!P4 IMAD.MOV R19, RZ, RZ, -R19 ;  /* 0x000000ffff13c224 */ /* 0x000fe200078e0a13 */
[----:B------:R-:W-:-:S02]  /*0990*/  LOP3.LUT R4, R4, 0xffffffe0, RZ, 0xc0, !PT ;  /* 0xffffffe004047812 */ /* 0x000fc400078ec0ff */
[----:B------:R-:W-:Y:S02]  /*09a0*/  @!P1 LOP3.LUT R19, RZ, R11, RZ, 0x33, !PT ;  /* 0x0000000bff139212 */ /* 0x000fe400078e33ff */
[----:B------:R-:W-:Y:S01]  /*09b0*/  @!P0 LOP3.LUT R7, RZ, R15, RZ, 0x33, !PT ;  /* 0x0000000fff078212 */ /* 0x000fe200078e33ff */
[----:B------:R-:W-:Y:S02]  /*09c0*/  IMAD.IADD R5, R5, 0x1, -R4 ;  /* 0x0000000105057824 */ /* 0x000fe400078e0a04 */
[----:B------:R-:W-:Y:S01]  /*09d0*/  IMAD.SHL.U32 R4, R19, 0x2, RZ ;  /* 0x0000000213047824 */ /* 0x000fe200078e00ff */
[----:B------:R-:W-:Y:S01]  /*09e0*/  @!P2 LOP3.LUT R23, RZ, R2, RZ, 0x33, !PT ;  /* 0x00000002ff17a212 */ /* 0x000fe200078e33ff */
[----:B------:R-:W-:-:S04]  /*09f0*/  IMAD R5, R7, 0x20, R5 ;  /* 0x0000002007057824 */ /* 0x000fc800078e0205 */
[----:B------:R-:W-:Y:S01]  /*0a00*/  IMAD R6, R5, UR4, R4 ;  /* 0x0000000405067c24 */ /* 0x000fe2000f8e0204 */
[----:B------:R-:W-:Y:S01]  /*0a10*/  UMOV UR4, 0xffffffff ;  /* 0xffffffff00047882 */ /* 0x000fe20000000000 */
[----:B------:R-:W-:Y:S02]  /*0a20*/  IMAD R5, R3, R20, R0 ;  /* 0x0000001403057224 */ /* 0x000fe400078e0200 */
[----:B------:R-:W-:Y:S02]  /*0a30*/  IMAD.SHL.U32 R2, R23, 0x2, RZ ;  /* 0x0000000217027824 */ /* 0x000fe400078e00ff */
[----:B------:R-:W-:Y:S02]  /*0a40*/  VIADD R3, R6, 0xffffffff ;  /* 0xffffffff06037836 */ /* 0x000fe40000000000 */
[C---:B------:R-:W-:Y:S01]  /*0a50*/  VIADD R7, R2.reuse, 0x2 ;  /* 0x0000000202077836 */ /* 0x040fe20000000000 */
[C---:B------:R-:W-:Y:S01]  /*0a60*/  ISETP.GT.AND P0, PT, R2.reuse, UR5, PT ;  /* 0x0000000502007c0c */ /* 0x040fe2000bf04270 */
[----:B------:R-:W-:-:S02]  /*0a70*/  VIADD R8, R2, 0x5 ;  /* 0x0000000502087836 */ /* 0x000fc40000000000 */
[----:B------:R-:W-:Y:S01]  /*0a80*/  IMAD R6, R3, UR5, R2 ;  /* 0x0000000503067c24 */ /* 0x000fe2000f8e0202 */
[----:B------:R-:W-:Y:S01]  /*0a90*/  ISETP.GE.AND P1, PT, R7, UR5, PT ;  /* 0x0000000507007c0c */ /* 0x000fe2000bf26270 */
[----:B------:R-:W1:Y:S01]  /*0aa0*/  LDC.64 R2, c[0x0][0x380] ;  /* 0x0000e000ff027b82 */ /* 0x000e620000000a00 */
[----:B------:R-:W-:Y:S01]  /*0ab0*/  IMAD.SHL.U32 R11, R5, 0x2, RZ ;  /* 0x00000002050b7824 */ /* 0x000fe200078e00ff */
[----:B------:R-:W-:Y:S01]  /*0ac0*/  ISETP.GE.AND P2, PT, R8, UR5, PT ;  /* 0x0000000508007c0c */ /* 0x000fe2000bf46270 */
[----:B------:R-:W-:Y:S01]  /*0ad0*/  VIADD R8, R6, 0x2 ;  /* 0x0000000206087836 */ /* 0x000fe20000000000 */
[----:B------:R-:W-:Y:S01]  /*0ae0*/  ISETP.GT.AND P3, PT, R23, RZ, !P0 ;  /* 0x000000ff1700720c */ /* 0x000fe20004764270 */
[----:B------:R-:W-:Y:S01]  /*0af0*/  VIADD R9, R11, 0x5 ;  /* 0x000000050b097836 */ /* 0x000fe20000000000 */
[----:B------:R-:W-:Y:S01]  /*0b00*/  ISETP.GT.AND P1, PT, R23, -0x2, !P1 ;  /* 0xfffffffe1700780c */ /* 0x000fe20004f24270 */
[----:B------:R-:W-:Y:S01]  /*0b10*/  VIADD R7, R11, 0x2 ;  /* 0x000000020b077836 */ /* 0x000fe20000000000 */
[----:B------:R-:W-:Y:S01]  /*0b20*/  ISETP.GT.AND P0, PT, R23, -0x3, !P2 ;  /* 0xfffffffd1700780c */ /* 0x000fe20005704270 */
[-CC-:B0-----:R-:W-:Y:S01]  /*0b30*/  IMAD R8, R8, R14.reuse, R11.reuse ;  /* 0x0000000e08087224 */ /* 0x181fe200078e020b */
[-C--:B------:R-:W-:Y:S01]  /*0b40*/  ISETP.GE.AND P2, PT, R9, R14.reuse, PT ;  /* 0x0000000e0900720c */ /* 0x080fe20003f46270 */
[C---:B------:R-:W-:Y:S01]  /*0b50*/  VIADD R9, R6.reuse, 0x5 ;  /* 0x0000000506097836 */ /* 0x040fe20000000000 */
[----:B------:R-:W-:Y:S01]  /*0b60*/  P2R R17, PR, RZ, 0x2 ;  /* 0x00000002ff117803 */ /* 0x000fe20000000000 */
[----:B------:R-:W-:Y:S01]  /*0b70*/  VIADD R6, R6, 0xffffffff ;  /* 0xffffffff06067836 */ /* 0x000fe20000000000 */
[----:B------:R-:W-:Y:S01]  /*0b80*/  P2R R16, PR, RZ, 0x1 ;  /* 0x00000001ff107803 */ /* 0x000fe20000000000 */
[-CC-:B------:R-:W-:Y:S01]  /*0b90*/  IMAD R9, R9, R14.reuse, R11.reuse ;  /* 0x0000000e09097224 */ /* 0x180fe200078e020b */
[-C--:B------:R-:W-:Y:S01]  /*0ba0*/  ISETP.GT.AND P0, PT, R11, R14.reuse, PT ;  /* 0x0000000e0b00720c */ /* 0x080fe20003f04270 */
[-C--:B------:R-:W-:Y:S01]  /*0bb0*/  IMAD R11, R6, R14.reuse, R11 ;  /* 0x0000000e060b7224 */ /* 0x080fe200078e020b */
[----:B------:R-:W-:Y:S01]  /*0bc0*/  ISETP.GE.AND P1, PT, R7, R14, PT ;  /* 0x0000000e0700720c */ /* 0x000fe20003f26270 */
[----:B------:R-:W-:Y:S01]  /*0bd0*/  IMAD R14, R14, UR5, RZ ;  /* 0x000000050e0e7c24 */ /* 0x000fe2000f8e02ff */
[----:B------:R-:W-:-:S02]  /*0be0*/  ISETP.GT.AND P0, PT, R5, RZ, !P0 ;  /* 0x000000ff0500720c */ /* 0x000fc40004704270 */
[C---:B------:R-:W-:Y:S02]  /*0bf0*/  ISETP.GT.AND P1, PT, R5.reuse, -0x2, !P1 ;  /* 0xfffffffe0500780c */ /* 0x040fe40004f24270 */
[----:B------:R-:W-:Y:S01]  /*0c00*/  ISETP.GT.AND P2, PT, R5, -0x3, !P2 ;  /* 0xfffffffd0500780c */ /* 0x000fe20005744270 */
[----:B------:R-:W-:Y:S01]  /*0c10*/  IMAD.MOV.U32 R5, RZ, RZ, -0x800001 ;  /* 0xff7fffffff057424 */ /* 0x000fe200078e00ff */
[----:B--2-4-:R-:W-:-:S11]  /*0c20*/  P2R R15, PR, RZ, 0x8 ;  /* 0x00000008ff0f7803 */ /* 0x014fd60000000000 */
.L_x_0:
[----:B------:R-:W-:Y:S01]  /*0c30*/  VIADD R6, R4, 0xffffffff ;  /* 0xffffffff04067836 */ /* 0x000fe20000000000 */
[----:B------:R-:W-:Y:S01]  /*0c40*/  ISETP.NE.AND P4, PT, R15, RZ, PT ;  /* 0x000000ff0f00720c */ /* 0x000fe20003f85270 */
[----:B------:R-:W-:-:S03]  /*0c50*/  VIADD R7, R11, 0xffffffff ;  /* 0xffffffff0b077836 */ /* 0x000fc60000000000 */
[----:B------:R-:W-:-:S04]  /*0c60*/  ISETP.GE.AND P3, PT, R6, UR8, PT ;  /* 0x0000000806007c0c */ /* 0x000fc8000bf66270 */
[----:B------:R-:W-:Y:S01]  /*0c70*/  ISETP.GT.AND P3, PT, R6, -0x1, !P3 ;  /* 0xffffffff0600780c */ /* 0x000fe20005f64270 */
[----:B-1----:R-:W-:-:S03]  /*0c80*/  IMAD.WIDE R6, R7, 0x4, R2 ;  /* 0x0000000407067825 */ /* 0x002fc600078e0202 */
[----:B------:R-:W-:-:S04]  /*0c90*/  PLOP3.LUT P4, PT, P3, P4, PT, 0x80, 0x8 ;  /* 0x000000000008781c */ /* 0x000fc80001f89070 */
[----:B------:R-:W-:-:S13]  /*0ca0*/  PLOP3.LUT P5, PT, P4, P0, PT, 0x80, 0x8 ;  /* 0x000000000008781c */ /* 0x000fda00027a1070 */
[----:B------:R-:W2:Y:S01]  /*0cb0*/  @P5 LDG.E R12, desc[UR6][R6.64] ;  /* 0x00000006060c5981 */ /* 0x000ea2000c1e1900 */
[----:B------:R-:W-:-:S04]  /*0cc0*/  @P5 LOP3.LUT P6, RZ, R10, 0xff, RZ, 0xc0, !PT ;  /* 0x000000ff0aff5812 */ /* 0x000fc800078cc0ff */
[----:B--2---:R-:W-:-:S04]  /*0cd0*/  @P5 FSETP.GT.OR P6, PT, R12, R5, !P6 ;  /* 0x000000050c00520b */ /* 0x004fc800077c4400 */
[----:B------:R-:W-:Y:S02]  /*0ce0*/  @P5 SEL R13, R10, 0x1, !P6 ;  /* 0x000000010a0d5807 */ /* 0x000fe40007000000 */
[----:B------:R-:W-:Y:S02]  /*0cf0*/  @P5 FSEL R5, R12, R5, P6 ;  /* 0x000000050c055208 */ /* 0x000fe40003000000 */
[----:B------:R-:W-:Y:S02]  /*0d00*/  @P5 PRMT R10, R13, 0x7610, R10 ;  /* 0x000076100d0a5816 */ /* 0x000fe4000000000a */
[----:B------:R-:W-:-:S13]  /*0d10*/  PLOP3.LUT P5, PT, P4, P1, PT, 0x80, 0x8 ;  /* 0x000000000008781c */ /* 0x000fda00027a3070 */
[----:B------:R-:W2:Y:S01]  /*0d20*/  @P5 LDG.E R12, desc[UR6][R6.64+0xc] ;  /* 0x00000c06060c5981 */ /* 0x000ea2000c1e1900 */
[----:B------:R-:W-:Y:S02]  /*0d30*/  PLOP3.LUT P4, PT, P4, P2, PT, 0x80, 0x8 ;  /* 0x000000000008781c */ /* 0x000fe40002785070 */
[----:B------:R-:W-:-:S04]  /*0d40*/  @P5 LOP3.LUT P6, RZ, R10, 0xff, RZ, 0xc0, !PT ;  /* 0x000000ff0aff5812 */ /* 0x000fc800078cc0ff */
[----:B--2---:R-:W-:-:S04]  /*0d50*/  @P5 FSETP.GT.OR P6, PT, R12, R5, !P6 ;  /* 0x000000050c00520b */ /* 0x004fc800077c4400 */
[----:B------:R-:W-:-:S03]  /*0d60*/  @P5 FSEL R5, R12, R5, P6 ;  /* 0x000000050c055208 */ /* 0x000fc60003000000 */
[----:B------:R-:W2:Y:S01]  /*0d70*/  @P4 LDG.E R12, desc[UR6][R6.64+0x18] ;  /* 0x00001806060c4981 */ /* 0x000ea2000c1e1900 */
[----:B------:R-:W-:Y:S02]  /*0d80*/  @P5 SEL R13, R10, 0x1, !P6 ;  /* 0x000000010a0d5807 */ /* 0x000fe40007000000 */
[----:B------:R-:W-:Y:S02]  /*0d90*/  ISETP.NE.AND P6, PT, R17, RZ, PT ;  /* 0x000000ff1100720c */ /* 0x000fe40003fc5270 */
[----:B------:R-:W-:-:S04]  /*0da0*/  @P5 PRMT R10, R13, 0x7610, R10 ;  /* 0x000076100d0a5816 */ /* 0x000fc8000000000a */
[----:B------:R-:W-:-:S04]  /*0db0*/  @P4 LOP3.LUT P5, RZ, R10, 0xff, RZ, 0xc0, !PT ;  /* 0x000000ff0aff4812 */ /* 0x000fc800078ac0ff */
[----:B--2---:R-:W-:-:S04]  /*0dc0*/  @P4 FSETP.GT.OR P5, PT, R12, R5, !P5 ;  /* 0x000000050c00420b */ /* 0x004fc80006fa4400 */
[----:B------:R-:W-:Y:S02]  /*0dd0*/  @P4 SEL R13, R10, 0x1, !P5 ;  /* 0x000000010a0d4807 */ /* 0x000fe40006800000 */
[----:B------:R-:W-:Y:S02]  /*0de0*/  @P4 FSEL R5, R12, R5, P5 ;  /* 0x000000050c054208 */ /* 0x000fe40002800000 */
[----:B------:R-:W-:Y:S02]  /*0df0*/  @P4 PRMT R10, R13, 0x7610, R10 ;  /* 0x000076100d0a4816 */ /* 0x000fe4000000000a */
[----:B------:R-:W-:-:S04]  /*0e00*/  PLOP3.LUT P4, PT, P3, P6, PT, 0x80, 0x8 ;  /* 0x000000000008781c */ /* 0x000fc80001f8d070 */
[----:B------:R-:W-:Y:S01]  /*0e10*/  PLOP3.LUT P5, PT, P4, P0, PT, 0x80, 0x8 ;  /* 0x000000000008781c */ /* 0x000fe200027a1070 */
[----:B------:R-:W-:-:S04]  /*0e20*/  VIADD R13, R8, 0xffffffff ;  /* 0xffffffff080d7836 */ /* 0x000fc80000000000 */
[----:B------:R-:W-:-:S08]  /*0e30*/  IMAD.WIDE R12, R13, 0x4, R2 ;  /* 0x000000040d0c7825 */ /* 0x000fd000078e0202 */
        /* <DEDUP_REMOVED lines=13> */
[----:B------:R-:W-:-:S04]  /*0f10*/  @P5 SEL R7, R10, 0x1, !P6 ;  /* 0x000000010a075807 */ /* 0x000fc80007000000 */
[----:B------:R-:W-:-:S04]  /*0f20*/  @P5 PRMT R10, R7, 0x7610, R10 ;  /* 0x00007610070a5816 */ /* 0x000fc8000000000a */
[----:B------:R-:W-:Y:S02]  /*0f30*/  @P4 LOP3.LUT P5, RZ, R10, 0xff, RZ, 0xc0, !PT ;  /* 0x000000ff0aff4812 */ /* 0x000fe400078ac0ff */
[----:B------:R-:W-:-:S04]  /*0f40*/  ISETP.NE.AND P6, PT, R16, RZ, PT ;  /* 0x000000ff1000720c */ /* 0x000fc80003fc5270 */
[----:B------:R-:W-:Y:S02]  /*0f50*/  PLOP3.LUT P3, PT, P3, P6, PT, 0x80, 0x8 ;  /* 0x000000000008781c */ /* 0x000fe40001f6d070 */
[----:B--2---:R-:W-:-:S04]  /*0f60*/  @P4 FSETP.GT.OR P5, PT, R6, R5, !P5 ;  /* 0x000000050600420b */ /* 0x004fc80006fa4400 */
[----:B------:R-:W-:Y:S02]  /*0f70*/  @P4 SEL R7, R10, 0x1, !P5 ;  /* 0x000000010a074807 */ /* 0x000fe40006800000 */
[----:B------:R-:W-:Y:S02]  /*0f80*/  @P4 FSEL R5, R6, R5, P5 ;  /* 0x0000000506054208 */ /* 0x000fe40002800000 */
[----:B------:R-:W-:Y:S02]  /*0f90*/  @P4 PRMT R10, R7, 0x7610, R10 ;  /* 0x00007610070a4816 */ /* 0x000fe4000000000a */
        /* <DEDUP_REMOVED lines=18> */
[----:B------:R-:W-:Y:S01]  /*10c0*/  UIADD3 UR4, UPT, UPT, UR4, 0x3, URZ ;  /* 0x0000000304047890 */ /* 0x000fe2000fffe0ff */
[----:B------:R-:W-:-:S03]  /*10d0*/  @P4 LOP3.LUT P3, RZ, R10, 0xff, RZ, 0xc0, !PT ;  /* 0x000000ff0aff4812 */ /* 0x000fc6000786c0ff */
[----:B------:R-:W-:Y:S01]  /*10e0*/  UISETP.NE.AND UP0, UPT, UR4, 0x8, UPT ;  /* 0x000000080400788c */ /* 0x000fe2000bf05270 */
[C---:B------:R-:W-:Y:S02]  /*10f0*/  IMAD R11, R14.reuse, 0x3, R11 ;  /* 0x000000030e0b7824 */ /* 0x040fe400078e020b */
[C---:B------:R-:W-:Y:S02]  /*1100*/  IMAD R8, R14.reuse, 0x3, R8 ;  /* 0x000000030e087824 */ /* 0x040fe400078e0208 */
[----:B------:R-:W-:Y:S02]  /*1110*/  IMAD R9, R14, 0x3, R9 ;  /* 0x000000030e097824 */ /* 0x000fe400078e0209 */
[----:B------:R-:W-:Y:S01]  /*1120*/  VIADD R4, R4, 0x3 ;  /* 0x0000000304047836 */ /* 0x000fe20000000000 */
[----:B--2---:R-:W-:-:S04]  /*1130*/  @P4 FSETP.GT.OR P3, PT, R12, R5, !P3 ;  /* 0x000000050c00420b */ /* 0x004fc80005f64400 */
[----:B------:R-:W-:Y:S02]  /*1140*/  @P4 FSEL R5, R12, R5, P3 ;  /* 0x000000050c054208 */ /* 0x000fe40001800000 */
[----:B------:R-:W-:-:S04]  /*1150*/  @P4 SEL R12, R10, 0x1, !P3 ;  /* 0x000000010a0c4807 */ /* 0x000fc80005800000 */
[----:B------:R-:W-:Y:S01]  /*1160*/  @P4 PRMT R10, R12, 0x7610, R10 ;  /* 0x000076100c0a4816 */ /* 0x000fe2000000000a */
[----:B------:R-:W-:Y:S06]  /*1170*/  BRA.U UP0, `(.L_x_0) ;  /* 0xfffffff900ac7547 */ /* 0x000fec000b83ffff */
[----:B------:R-:W0:Y:S01]  /*1180*/  LDC.64 R2, c[0x0][0x388] ;  /* 0x0000e200ff027b82 */ /* 0x000e220000000a00 */
[----:B------:R-:W-:-:S04]  /*1190*/  LOP3.LUT P0, RZ, R10, 0xff, RZ, 0xc0, !PT ;  /* 0x000000ff0aff7812 */ /* 0x000fc8000780c0ff */
[----:B------:R-:W-:Y:S01]  /*11a0*/  FSEL R5, R5, RZ, P0 ;  /* 0x000000ff05057208 */ /* 0x000fe20000000000 */
[----:B0-----:R-:W-:-:S05]  /*11b0*/  IMAD.WIDE R2, R0, 0x4, R2 ;  /* 0x0000000400027825 */ /* 0x001fca00078e0202 */
[----:B------:R-:W-:Y:S01]  /*11c0*/  STG.E desc[UR6][R2.64], R5 ;  /* 0x0000000502007986 */ /* 0x000fe2000c101906 */
[----:B------:R-:W-:Y:S05]  /*11d0*/  EXIT ;  /* 0x000000000000794d */ /* 0x000fea0003800000 */
.L_x_1:
[----:B------:R-:W-:-:S00]  /*11e0*/  BRA `(.L_x_1) ;  /* 0xfffffffc00fc7947 */ /* 0x000fc0000383ffff */
[----:B------:R-:W-:-:S00]  /*11f0*/  NOP ;  /* 0x0000000000007918 */ /* 0x000fc00000000000 */
        /* <DEDUP_REMOVED lines=8> */
.L_x_2:


//--------------------- .nv.shared.reserved.0     --------------------------
	.section	.nv.shared.reserved.0,"aw",@nobits
	.weak		__nv_reservedSMEM_offset_0_alias
	.size		__nv_reservedSMEM_offset_0_alias, 0, 64
	.other		__nv_reservedSMEM_offset_0_alias,@"STO_CUDA_RESERVED_SHARED STV_DEFAULT"
__nv_reservedSMEM_offset_0_alias:
	.zero		0
	.zero		64


//--------------------- .nv.constant0._Z17max_pool3d_kernelPKfPfiiiiii --------------------------
	.section	.nv.constant0._Z17max_pool3d_kernelPKfPfiiiiii,"a",@progbits
	.sectionflags	@""
	.align	4
.nv.constant0._Z17max_pool3d_kernelPKfPfiiiiii:
	.zero		936


//--------------------- SYMBOLS --------------------------

	.type		.nv.reservedSmem.offset0,@object
	.size		.nv.reservedSmem.offset0,0x4
